	.headerflags	@"EF_CUDA_TEXMODE_UNIFIED EF_CUDA_64BIT_ADDRESS EF_CUDA_ACCELERATORS EF_CUDA_SM90 EF_CUDA_VIRTUAL_SM(EF_CUDA_SM90)"
	.elftype	@"ET_EXEC"


//--------------------- .nv.info                  --------------------------
	.section	.nv.info,"",@"SHT_CUDA_INFO"
	.align	4


	//----- nvinfo : EIATTR_REGCOUNT
	.align		4
        /*0000*/ 	.byte	0x04, 0x2f
        /*0002*/ 	.short	(.L_3 - .L_2)
	.align		4
.L_2:
        /*0004*/ 	.word	index@(triton_poi_fused__native_batch_norm_legit_no_training_leaky_relu_6)
        /*0008*/ 	.word	0x00000016


	//----- nvinfo : EIATTR_MIN_STACK_SIZE
	.align		4
.L_3:
        /*000c*/ 	.byte	0x04, 0x12
        /*000e*/ 	.short	(.L_5 - .L_4)
	.align		4
.L_4:
        /*0010*/ 	.word	index@(triton_poi_fused__native_batch_norm_legit_no_training_leaky_relu_6)
        /*0014*/ 	.word	0x00000000


	//----- nvinfo : EIATTR_FRAME_SIZE
	.align		4
.L_5:
        /*0018*/ 	.byte	0x04, 0x11
        /*001a*/ 	.short	(.L_7 - .L_6)
	.align		4
.L_6:
        /*001c*/ 	.word	index@(triton_poi_fused__native_batch_norm_legit_no_training_leaky_relu_6)
        /*0020*/ 	.word	0x00000000


	//----- nvinfo : EIATTR_MIN_STACK_SIZE
	.align		4
.L_7:
        /*0024*/ 	.byte	0x04, 0x12
        /*0026*/ 	.short	(.L_9 - .L_8)
	.align		4
.L_8:
        /*0028*/ 	.word	index@(triton_poi_fused__native_batch_norm_legit_no_training_leaky_relu_6)
        /*002c*/ 	.word	0x00000000
.L_9:


//--------------------- .nv.info.triton_poi_fused__native_batch_norm_legit_no_training_leaky_relu_6 --------------------------
	.section	.nv.info.triton_poi_fused__native_batch_norm_legit_no_training_leaky_relu_6,"",@"SHT_CUDA_INFO"
	.sectionflags	@""
	.align	4


	//----- nvinfo : EIATTR_CUDA_API_VERSION
	.align		4
        /*0000*/ 	.byte	0x04, 0x37
        /*0002*/ 	.short	(.L_11 - .L_10)
.L_10:
        /*0004*/ 	.word	0x0000007c


	//----- nvinfo : EIATTR_KPARAM_INFO
	.align		4
.L_11:
        /*0008*/ 	.byte	0x04, 0x17
        /*000a*/ 	.short	(.L_13 - .L_12)
.L_12:
        /*000c*/ 	.word	0x00000000
        /*0010*/ 	.short	0x0006
        /*0012*/ 	.short	0x0030
        /*0014*/ 	.byte	0x00, 0xf0, 0x11, 0x00


	//----- nvinfo : EIATTR_KPARAM_INFO
	.align		4
.L_13:
        /*0018*/ 	.byte	0x04, 0x17
        /*001a*/ 	.short	(.L_15 - .L_14)
.L_14:
        /*001c*/ 	.word	0x00000000
        /*0020*/ 	.short	0x0005
        /*0022*/ 	.short	0x0028
        /*0024*/ 	.byte	0x00, 0xf4, 0x21, 0x00


	//----- nvinfo : EIATTR_KPARAM_INFO
	.align		4
.L_15:
        /*0028*/ 	.byte	0x04, 0x17
        /*002a*/ 	.short	(.L_17 - .L_16)
.L_16:
        /*002c*/ 	.word	0x00000000
        /*0030*/ 	.short	0x0004
        /*0032*/ 	.short	0x0020
        /*0034*/ 	.byte	0x00, 0xf4, 0x21, 0x00


	//----- nvinfo : EIATTR_KPARAM_INFO
	.align		4
.L_17:
        /*0038*/ 	.byte	0x04, 0x17
        /*003a*/ 	.short	(.L_19 - .L_18)
.L_18:
        /*003c*/ 	.word	0x00000000
        /*0040*/ 	.short	0x0003
        /*0042*/ 	.short	0x0018
        /*0044*/ 	.byte	0x00, 0xf4, 0x21, 0x00


	//----- nvinfo : EIATTR_KPARAM_INFO
	.align		4
.L_19:
        /*0048*/ 	.byte	0x04, 0x17
        /*004a*/ 	.short	(.L_21 - .L_20)
.L_20:
        /*004c*/ 	.word	0x00000000
        /*0050*/ 	.short	0x0002
        /*0052*/ 	.short	0x0010
        /*0054*/ 	.byte	0x00, 0xf4, 0x21, 0x00


	//----- nvinfo : EIATTR_KPARAM_INFO
	.align		4
.L_21:
        /*0058*/ 	.byte	0x04, 0x17
        /*005a*/ 	.short	(.L_23 - .L_22)
.L_22:
        /*005c*/ 	.word	0x00000000
        /*0060*/ 	.short	0x0001
        /*0062*/ 	.short	0x0008
        /*0064*/ 	.byte	0x00, 0xf4, 0x21, 0x00


	//----- nvinfo : EIATTR_KPARAM_INFO
	.align		4
.L_23:
        /*0068*/ 	.byte	0x04, 0x17
        /*006a*/ 	.short	(.L_25 - .L_24)
.L_24:
        /*006c*/ 	.word	0x00000000
        /*0070*/ 	.short	0x0000
        /*0072*/ 	.short	0x0000
        /*0074*/ 	.byte	0x00, 0xf4, 0x21, 0x00


	//----- nvinfo : EIATTR_SPARSE_MMA_MASK
	.align		4
.L_25:
        /*0078*/ 	.byte	0x03, 0x50
        /*007a*/ 	.short	0x0000


	//----- nvinfo : EIATTR_MAXREG_COUNT
	.align		4
        /*007c*/ 	.byte	0x03, 0x1b
        /*007e*/ 	.short	0x00ff


	//----- nvinfo : EIATTR_EXIT_INSTR_OFFSETS
	.align		4
        /*0080*/ 	.byte	0x04, 0x1c
        /*0082*/ 	.short	(.L_27 - .L_26)


	//   ....[0]....
.L_26:
        /*0084*/ 	.word	0x00000420


	//   ....[1]....
        /*0088*/ 	.word	0x00000440


	//----- nvinfo : EIATTR_REQNTID
	.align		4
.L_27:
        /*008c*/ 	.byte	0x04, 0x10
        /*008e*/ 	.short	(.L_29 - .L_28)
.L_28:
        /*0090*/ 	.word	0x00000100
        /*0094*/ 	.word	0x00000001
        /*0098*/ 	.word	0x00000001


	//----- nvinfo : EIATTR_CBANK_PARAM_SIZE
	.align		4
.L_29:
        /*009c*/ 	.byte	0x03, 0x19
        /*009e*/ 	.short	0x0034


	//----- nvinfo : EIATTR_PARAM_CBANK
	.align		4
        /*00a0*/ 	.byte	0x04, 0x0a
        /*00a2*/ 	.short	(.L_31 - .L_30)
	.align		4
.L_30:
        /*00a4*/ 	.word	index@(.nv.constant0.triton_poi_fused__native_batch_norm_legit_no_training_leaky_relu_6)
        /*00a8*/ 	.short	0x0210
        /*00aa*/ 	.short	0x0034


	//----- nvinfo : EIATTR_SW_WAR
	.align		4
.L_31:
        /*00ac*/ 	.byte	0x04, 0x36
        /*00ae*/ 	.short	(.L_33 - .L_32)
.L_32:
        /*00b0*/ 	.word	0x00000008
.L_33:


//--------------------- .nv.callgraph             --------------------------
	.section	.nv.callgraph,"",@"SHT_CUDA_CALLGRAPH"
	.align	4
	.sectionentsize	8
	.align		4
        /*0000*/ 	.word	0x00000000
	.align		4
        /*0004*/ 	.word	0xffffffff
	.align		4
        /*0008*/ 	.word	0x00000000
	.align		4
        /*000c*/ 	.word	0xfffffffe
	.align		4
        /*0010*/ 	.word	0x00000000
	.align		4
        /*0014*/ 	.word	0xfffffffd
	.align		4
        /*0018*/ 	.word	0x00000000
	.align		4
        /*001c*/ 	.word	0xfffffffc


//--------------------- .nv.constant4             --------------------------
	.section	.nv.constant4,"a",@progbits
	.align	8
	.align		8
.nv.constant4:
        /*0000*/ 	.dword	_$_str
	.align		8
        /*0008*/ 	.dword	_$_str_$_2


//--------------------- .text.triton_poi_fused__native_batch_norm_legit_no_training_leaky_relu_6 --------------------------
	.section	.text.triton_poi_fused__native_batch_norm_legit_no_training_leaky_relu_6,"ax",@progbits
	.align	128
        .global         triton_poi_fused__native_batch_norm_legit_no_training_leaky_relu_6
        .type           triton_poi_fused__native_batch_norm_legit_no_training_leaky_relu_6,@function
        .size           triton_poi_fused__native_batch_norm_legit_no_training_leaky_relu_6,(.L_x_1 - triton_poi_fused__native_batch_norm_legit_no_training_leaky_relu_6)
        .other          triton_poi_fused__native_batch_norm_legit_no_training_leaky_relu_6,@"STO_CUDA_ENTRY STV_DEFAULT"
triton_poi_fused__native_batch_norm_legit_no_training_leaky_relu_6:
.text.triton_poi_fused__native_batch_norm_legit_no_training_leaky_relu_6:
[----:B------:R-:W0:Y:S01]  /*0000*/  LDC R1, c[0x0][0x28] ;  /* 0x00000a00ff017b82 */ /* 0x000e220000000800 */
[----:B------:R-:W1:Y:S07]  /*0010*/  S2R R0, SR_TID.X ;  /* 0x0000000000007919 */ /* 0x000e6e0000002100 */
[----:B------:R-:W2:Y:S01]  /*0020*/  LDC.64 R8, c[0x0][0x228] ;  /* 0x00008a00ff087b82 */ /* 0x000ea20000000a00 */
[----:B------:R-:W-:Y:S01]  /*0030*/  ULDC.64 UR4, c[0x0][0x208] ;  /* 0x0000820000047ab9 */ /* 0x000fe20000000a00 */
[----:B------:R-:W3:Y:S06]  /*0040*/  S2R R5, SR_CTAID.X ;  /* 0x0000000000057919 */ /* 0x000eec0000002500 */
[----:B------:R-:W4:Y:S08]  /*0050*/  LDC.64 R12, c[0x0][0x218] ;  /* 0x00008600ff0c7b82 */ /* 0x000f300000000a00 */
[----:B------:R-:W5:Y:S08]  /*0060*/  LDC.64 R14, c[0x0][0x220] ;  /* 0x00008800ff0e7b82 */ /* 0x000f700000000a00 */
[----:B------:R-:W5:Y:S01]  /*0070*/  LDC.64 R16, c[0x0][0x230] ;  /* 0x00008c00ff107b82 */ /* 0x000f620000000a00 */
[----:B-1----:R-:W-:-:S07]  /*0080*/  SHF.L.U32 R0, R0, 0x1, RZ ;  /* 0x0000000100007819 */ /* 0x002fce00000006ff */
[----:B------:R-:W1:Y:S01]  /*0090*/  LDC.64 R18, c[0x0][0x238] ;  /* 0x00008e00ff127b82 */ /* 0x000e620000000a00 */
[----:B---3--:R-:W-:Y:S02]  /*00a0*/  SHF.R.S32.HI R3, RZ, 0x16, R5 ;  /* 0x00000016ff037819 */ /* 0x008fe40000011405 */
[----:B------:R-:W-:Y:S02]  /*00b0*/  LOP3.LUT R0, R0, 0x1fe, RZ, 0xc0, !PT ;  /* 0x000001fe00007812 */ /* 0x000fe400078ec0ff */
[----:B------:R-:W-:Y:S02]  /*00c0*/  SGXT R3, R3, 0x1 ;  /* 0x000000010303781a */ /* 0x000fe40000000200 */
[----:B------:R-:W-:-:S04]  /*00d0*/  LEA R0, R5, R0, 0x9 ;  /* 0x0000000005007211 */ /* 0x000fc800078e48ff */
[----:B------:R-:W-:Y:S02]  /*00e0*/  LEA.HI R3, R3, R0, RZ, 0x5 ;  /* 0x0000000003037211 */ /* 0x000fe400078f28ff */
[----:B------:R-:W-:Y:S02]  /*00f0*/  ISETP.GE.AND P0, PT, R0, 0x70800, PT ;  /* 0x000708000000780c */ /* 0x000fe40003f06270 */
[----:B------:R-:W-:-:S04]  /*0100*/  LOP3.LUT R3, R3, 0xffffffe0, RZ, 0xc0, !PT ;  /* 0xffffffe003037812 */ /* 0x000fc800078ec0ff */
[----:B------:R-:W-:Y:S02]  /*0110*/  IADD3 R11, R0, -R3, RZ ;  /* 0x80000003000b7210 */ /* 0x000fe40007ffe0ff */
[----:B------:R-:W-:-:S03]  /*0120*/  CS2R R2, SRZ ;  /* 0x0000000000027805 */ /* 0x000fc6000001ff00 */
[----:B--2---:R-:W-:-:S05]  /*0130*/  IMAD.WIDE R8, R11, 0x4, R8 ;  /* 0x000000040b087825 */ /* 0x004fca00078e0208 */
[----:B------:R2:W3:Y:S01]  /*0140*/  @!P0 LDG.E.EL.64 R2, desc[UR4][R8.64] ;  /* 0x0000000408028981 */ /* 0x0004e2000c2e1b00 */
[----:B------:R-:W-:Y:S02]  /*0150*/  CS2R R4, SRZ ;  /* 0x0000000000047805 */ /* 0x000fe4000001ff00 */
[----:B------:R-:W-:Y:S01]  /*0160*/  CS2R R6, SRZ ;  /* 0x0000000000067805 */ /* 0x000fe2000001ff00 */
[----:B----4-:R-:W-:-:S04]  /*0170*/  IMAD.WIDE R12, R0, 0x4, R12 ;  /* 0x00000004000c7825 */ /* 0x010fc800078e020c */
[C---:B-----5:R-:W-:Y:S01]  /*0180*/  IMAD.WIDE R14, R11.reuse, 0x4, R14 ;  /* 0x000000040b0e7825 */ /* 0x060fe200078e020e */
[----:B------:R4:W5:Y:S04]  /*0190*/  @!P0 LDG.E.64 R4, desc[UR4][R12.64] ;  /* 0x000000040c048981 */ /* 0x000968000c1e1b00 */
[----:B------:R-:W5:Y:S01]  /*01a0*/  @!P0 LDG.E.EL.64 R6, desc[UR4][R14.64] ;  /* 0x000000040e068981 */ /* 0x000f62000c2e1b00 */
[----:B0-----:R-:W-:Y:S01]  /*01b0*/  IMAD.WIDE R16, R11, 0x4, R16 ;  /* 0x000000040b107825 */ /* 0x001fe200078e0210 */
[----:B--2---:R-:W-:-:S03]  /*01c0*/  CS2R R8, SRZ ;  /* 0x0000000000087805 */ /* 0x004fc6000001ff00 */
[----:B-1----:R-:W-:Y:S01]  /*01d0*/  IMAD.WIDE R18, R11, 0x4, R18 ;  /* 0x000000040b127825 */ /* 0x002fe200078e0212 */
[----:B------:R-:W-:-:S04]  /*01e0*/  CS2R R10, SRZ ;  /* 0x00000000000a7805 */ /* 0x000fc8000001ff00 */
[----:B------:R-:W2:Y:S04]  /*01f0*/  @!P0 LDG.E.EL.64 R8, desc[UR4][R18.64] ;  /* 0x0000000412088981 */ /* 0x000ea8000c2e1b00 */
[----:B------:R-:W2:Y:S01]  /*0200*/  @!P0 LDG.E.EL.64 R10, desc[UR4][R16.64] ;  /* 0x00000004100a8981 */ /* 0x000ea2000c2e1b00 */
[----:B---3--:R-:W-:Y:S01]  /*0210*/  FADD R2, R2, 9.9999997473787516356e-06 ;  /* 0x3727c5ac02027421 */ /* 0x008fe20000000000 */
[----:B------:R-:W-:-:S03]  /*0220*/  FADD R3, R3, 9.9999997473787516356e-06 ;  /* 0x3727c5ac03037421 */ /* 0x000fc60000000000 */
[----:B----4-:R-:W0:Y:S08]  /*0230*/  MUFU.SQRT R12, R2 ;  /* 0x00000002000c7308 */ /* 0x010e300000002000 */
[----:B------:R-:W1:Y:S01]  /*0240*/  MUFU.SQRT R13, R3 ;  /* 0x00000003000d7308 */ /* 0x000e620000002000 */
[C---:B0-----:R-:W-:Y:S02]  /*0250*/  FSETP.GT.AND P1, PT, R12.reuse, 8.50705917302346158658e+37, PT ;  /* 0x7e8000000c00780b */ /* 0x041fe40003f24000 */
[----:B------:R-:W-:-:S02]  /*0260*/  FSETP.GEU.AND P3, PT, R12, 1.175494350822287508e-38, PT ;  /* 0x008000000c00780b */ /* 0x000fc40003f6e000 */
[C---:B-1----:R-:W-:Y:S02]  /*0270*/  FSETP.GT.AND P2, PT, R13.reuse, 8.50705917302346158658e+37, PT ;  /* 0x7e8000000d00780b */ /* 0x042fe40003f44000 */
[----:B------:R-:W-:-:S07]  /*0280*/  FSETP.GEU.AND P4, PT, R13, 1.175494350822287508e-38, PT ;  /* 0x008000000d00780b */ /* 0x000fce0003f8e000 */
[----:B------:R-:W-:Y:S01]  /*0290*/  @P1 FMUL R12, R12, 0.25 ;  /* 0x3e8000000c0c1820 */ /* 0x000fe20000400000 */
[----:B------:R-:W-:-:S03]  /*02a0*/  HFMA2.MMA R2, -RZ, RZ, 1.625, 0 ;  /* 0x3e800000ff027435 */ /* 0x000fc600000001ff */
[----:B------:R-:W-:Y:S01]  /*02b0*/  @!P3 FMUL R12, R12, 16777216 ;  /* 0x4b8000000c0cb820 */ /* 0x000fe20000400000 */
[----:B------:R-:W-:-:S04]  /*02c0*/  @P2 FMUL R13, R13, 0.25 ;  /* 0x3e8000000d0d2820 */ /* 0x000fc80000400000 */
[----:B------:R-:W-:Y:S01]  /*02d0*/  @!P4 FMUL R13, R13, 16777216 ;  /* 0x4b8000000d0dc820 */ /* 0x000fe20000400000 */
[----:B------:R-:W0:Y:S01]  /*02e0*/  MUFU.RCP R12, R12 ;  /* 0x0000000c000c7308 */ /* 0x000e220000001000 */
[----:B------:R-:W-:-:S07]  /*02f0*/  FSEL R3, R2, 1, P1 ;  /* 0x3f80000002037808 */ /* 0x000fce0000800000 */
[----:B------:R-:W1:Y:S01]  /*0300*/  MUFU.RCP R13, R13 ;  /* 0x0000000d000d7308 */ /* 0x000e620000001000 */
[----:B------:R-:W-:Y:S01]  /*0310*/  FSEL R2, R2, 1, P2 ;  /* 0x3f80000002027808 */ /* 0x000fe20001000000 */
[----:B------:R-:W-:Y:S01]  /*0320*/  @!P3 FMUL R3, R3, 16777216 ;  /* 0x4b8000000303b820 */ /* 0x000fe20000400000 */
[----:B-----5:R-:W-:-:S03]  /*0330*/  FADD R5, -R7, R5 ;  /* 0x0000000507057221 */ /* 0x020fc60000000100 */
[----:B------:R-:W-:Y:S01]  /*0340*/  @!P4 FMUL R2, R2, 16777216 ;  /* 0x4b8000000202c820 */ /* 0x000fe20000400000 */
[----:B------:R-:W-:Y:S01]  /*0350*/  FADD R4, -R6, R4 ;  /* 0x0000000406047221 */ /* 0x000fe20000000100 */
[----:B0-----:R-:W-:Y:S02]  /*0360*/  FMUL R7, R12, R3 ;  /* 0x000000030c077220 */ /* 0x001fe40000400000 */
[----:B-1----:R-:W-:Y:S02]  /*0370*/  FMUL R6, R13, R2 ;  /* 0x000000020d067220 */ /* 0x002fe40000400000 */
[----:B------:R-:W0:Y:S01]  /*0380*/  LDC.64 R2, c[0x0][0x210] ;  /* 0x00008400ff027b82 */ /* 0x000e220000000a00 */
[----:B------:R-:W-:Y:S01]  /*0390*/  FMUL R7, R4, R7 ;  /* 0x0000000704077220 */ /* 0x000fe20000400000 */
[----:B------:R-:W-:-:S03]  /*03a0*/  FMUL R6, R5, R6 ;  /* 0x0000000605067220 */ /* 0x000fc60000400000 */
[----:B--2---:R-:W-:Y:S01]  /*03b0*/  FFMA R8, R7, R10, R8 ;  /* 0x0000000a07087223 */ /* 0x004fe20000000008 */
[----:B------:R-:W-:-:S04]  /*03c0*/  FFMA R9, R6, R11, R9 ;  /* 0x0000000b06097223 */ /* 0x000fc80000000009 */
[----:B------:R-:W-:Y:S02]  /*03d0*/  FSETP.GT.AND P1, PT, R8, RZ, PT ;  /* 0x000000ff0800720b */ /* 0x000fe40003f24000 */
[----:B------:R-:W-:-:S11]  /*03e0*/  FSETP.GT.AND P2, PT, R9, RZ, PT ;  /* 0x000000ff0900720b */ /* 0x000fd60003f44000 */
[----:B------:R-:W-:Y:S01]  /*03f0*/  @!P1 FMUL R8, R8, 0.0099999997764825820923 ;  /* 0x3c23d70a08089820 */ /* 0x000fe20000400000 */
[----:B0-----:R-:W-:-:S04]  /*0400*/  IMAD.WIDE R2, R0, 0x4, R2 ;  /* 0x0000000400027825 */ /* 0x001fc800078e0202 */
[----:B------:R-:W-:Y:S01]  /*0410*/  @!P2 FMUL R9, R9, 0.0099999997764825820923 ;  /* 0x3c23d70a0909a820 */ /* 0x000fe20000400000 */
[----:B------:R-:W-:Y:S06]  /*0420*/  @P0 EXIT ;  /* 0x000000000000094d */ /* 0x000fec0003800000 */
[----:B------:R-:W-:Y:S01]  /*0430*/  STG.E.64 desc[UR4][R2.64], R8 ;  /* 0x0000000802007986 */ /* 0x000fe2000c101b04 */
[----:B------:R-:W-:Y:S05]  /*0440*/  EXIT ;  /* 0x000000000000794d */ /* 0x000fea0003800000 */
.L_x_0:
[----:B------:R-:W-:-:S00]  /*0450*/  BRA `(.L_x_0) ;  /* 0xfffffffc00fc7947 */ /* 0x000fc0000383ffff */
[----:B------:R-:W-:-:S00]  /*0460*/  NOP ;  /* 0x0000000000007918 */ /* 0x000fc00000000000 */
        /* <DEDUP_REMOVED lines=9> */
.L_x_1:


//--------------------- .nv.global.init           --------------------------
	.section	.nv.global.init,"aw",@progbits
.nv.global.init:
	.type		_$_str,@object
	.size		_$_str,(_$_str_$_2 - _$_str)
_$_str:
        /*0000*/ 	.byte	0x5f, 0x5f, 0x43, 0x55, 0x44, 0x41, 0x5f, 0x46, 0x54, 0x5a, 0x00
	.type		_$_str_$_2,@object
	.size		_$_str_$_2,(.L_1 - _$_str_$_2)
_$_str_$_2:
        /*000b*/ 	.byte	0x5f, 0x5f, 0x43, 0x55, 0x44, 0x41, 0x5f, 0x50, 0x52, 0x45, 0x43, 0x5f, 0x53, 0x51, 0x52, 0x54
        /*001b*/ 	.byte	0x00
.L_1:


//--------------------- .nv.constant0.triton_poi_fused__native_batch_norm_legit_no_training_leaky_relu_6 --------------------------
	.section	.nv.constant0.triton_poi_fused__native_batch_norm_legit_no_training_leaky_relu_6,"a",@progbits
	.sectionflags	@""
	.align	4
.nv.constant0.triton_poi_fused__native_batch_norm_legit_no_training_leaky_relu_6:
	.zero		580
